//
// Generated by NVIDIA NVVM Compiler
//
// Compiler Build ID: CL-36424714
// Cuda compilation tools, release 13.0, V13.0.88
// Based on NVVM 20.0.0
//

.version 9.0
.target sm_100
.address_size 64

	// .globl	_Z16parallelBitCountPiPKii
// _ZZ16parallelBitCountPiPKiiE10bitCounter has been demoted

.visible .entry _Z16parallelBitCountPiPKii(
	.param .u64 .ptr .align 1 _Z16parallelBitCountPiPKii_param_0,
	.param .u64 .ptr .align 1 _Z16parallelBitCountPiPKii_param_1,
	.param .u32 _Z16parallelBitCountPiPKii_param_2
)
{
	.reg .pred 	%p<22>;
	.reg .b32 	%r<179>;
	.reg .b64 	%rd<9>;
	// demoted variable
	.shared .align 4 .b8 _ZZ16parallelBitCountPiPKiiE10bitCounter[4096];
	ld.param.u64 	%rd2, [_Z16parallelBitCountPiPKii_param_0];
	ld.param.u64 	%rd3, [_Z16parallelBitCountPiPKii_param_1];
	ld.param.u32 	%r57, [_Z16parallelBitCountPiPKii_param_2];
	mov.u32 	%r1, %ntid.x;
	mov.u32 	%r2, %tid.x;
	mov.u32 	%r3, %ctaid.x;
	mad.lo.s32 	%r168, %r1, %r3, %r2;
	setp.ge.s32 	%p1, %r168, %r57;
	mov.b32 	%r169, 0;
	@%p1 bra 	$L__BB0_3;
	mov.u32 	%r60, %nctaid.x;
	mul.lo.s32 	%r5, %r1, %r60;
	cvta.to.global.u64 	%rd1, %rd3;
	mov.b32 	%r169, 0;
$L__BB0_2:
	mul.wide.s32 	%rd4, %r168, 4;
	add.s64 	%rd5, %rd1, %rd4;
	ld.global.u32 	%r61, [%rd5];
	and.b32  	%r62, %r61, 1;
	add.s32 	%r63, %r62, %r169;
	shr.u32 	%r64, %r61, 1;
	and.b32  	%r65, %r64, 1;
	add.s32 	%r66, %r65, %r63;
	shr.u32 	%r67, %r61, 2;
	and.b32  	%r68, %r67, 1;
	add.s32 	%r69, %r68, %r66;
	shr.u32 	%r70, %r61, 3;
	and.b32  	%r71, %r70, 1;
	add.s32 	%r72, %r71, %r69;
	shr.u32 	%r73, %r61, 4;
	and.b32  	%r74, %r73, 1;
	add.s32 	%r75, %r74, %r72;
	shr.u32 	%r76, %r61, 5;
	and.b32  	%r77, %r76, 1;
	add.s32 	%r78, %r77, %r75;
	shr.u32 	%r79, %r61, 6;
	and.b32  	%r80, %r79, 1;
	add.s32 	%r81, %r80, %r78;
	shr.u32 	%r82, %r61, 7;
	and.b32  	%r83, %r82, 1;
	add.s32 	%r84, %r83, %r81;
	shr.u32 	%r85, %r61, 8;
	and.b32  	%r86, %r85, 1;
	add.s32 	%r87, %r86, %r84;
	shr.u32 	%r88, %r61, 9;
	and.b32  	%r89, %r88, 1;
	add.s32 	%r90, %r89, %r87;
	shr.u32 	%r91, %r61, 10;
	and.b32  	%r92, %r91, 1;
	add.s32 	%r93, %r92, %r90;
	shr.u32 	%r94, %r61, 11;
	and.b32  	%r95, %r94, 1;
	add.s32 	%r96, %r95, %r93;
	shr.u32 	%r97, %r61, 12;
	and.b32  	%r98, %r97, 1;
	add.s32 	%r99, %r98, %r96;
	shr.u32 	%r100, %r61, 13;
	and.b32  	%r101, %r100, 1;
	add.s32 	%r102, %r101, %r99;
	shr.u32 	%r103, %r61, 14;
	and.b32  	%r104, %r103, 1;
	add.s32 	%r105, %r104, %r102;
	shr.u32 	%r106, %r61, 15;
	and.b32  	%r107, %r106, 1;
	add.s32 	%r108, %r107, %r105;
	shr.u32 	%r109, %r61, 16;
	and.b32  	%r110, %r109, 1;
	add.s32 	%r111, %r110, %r108;
	shr.u32 	%r112, %r61, 17;
	and.b32  	%r113, %r112, 1;
	add.s32 	%r114, %r113, %r111;
	shr.u32 	%r115, %r61, 18;
	and.b32  	%r116, %r115, 1;
	add.s32 	%r117, %r116, %r114;
	shr.u32 	%r118, %r61, 19;
	and.b32  	%r119, %r118, 1;
	add.s32 	%r120, %r119, %r117;
	shr.u32 	%r121, %r61, 20;
	and.b32  	%r122, %r121, 1;
	add.s32 	%r123, %r122, %r120;
	shr.u32 	%r124, %r61, 21;
	and.b32  	%r125, %r124, 1;
	add.s32 	%r126, %r125, %r123;
	shr.u32 	%r127, %r61, 22;
	and.b32  	%r128, %r127, 1;
	add.s32 	%r129, %r128, %r126;
	shr.u32 	%r130, %r61, 23;
	and.b32  	%r131, %r130, 1;
	add.s32 	%r132, %r131, %r129;
	shr.u32 	%r133, %r61, 24;
	and.b32  	%r134, %r133, 1;
	add.s32 	%r135, %r134, %r132;
	shr.u32 	%r136, %r61, 25;
	and.b32  	%r137, %r136, 1;
	add.s32 	%r138, %r137, %r135;
	shr.u32 	%r139, %r61, 26;
	and.b32  	%r140, %r139, 1;
	add.s32 	%r141, %r140, %r138;
	shr.u32 	%r142, %r61, 27;
	and.b32  	%r143, %r142, 1;
	add.s32 	%r144, %r143, %r141;
	shr.u32 	%r145, %r61, 28;
	and.b32  	%r146, %r145, 1;
	add.s32 	%r147, %r146, %r144;
	shr.u32 	%r148, %r61, 29;
	and.b32  	%r149, %r148, 1;
	add.s32 	%r150, %r149, %r147;
	shr.u32 	%r151, %r61, 30;
	and.b32  	%r152, %r151, 1;
	add.s32 	%r153, %r152, %r150;
	shr.u32 	%r154, %r61, 31;
	add.s32 	%r169, %r154, %r153;
	add.s32 	%r168, %r168, %r5;
	setp.lt.s32 	%p2, %r168, %r57;
	@%p2 bra 	$L__BB0_2;
$L__BB0_3:
	shl.b32 	%r156, %r2, 2;
	mov.u32 	%r157, _ZZ16parallelBitCountPiPKiiE10bitCounter;
	add.s32 	%r11, %r157, %r156;
	st.shared.u32 	[%r11], %r169;
	bar.sync 	0;
	ld.shared.u32 	%r12, [%r11];
	and.b32  	%r13, %r2, 1;
	setp.eq.b32 	%p3, %r13, 1;
	mov.b32 	%r170, 0;
	@%p3 bra 	$L__BB0_5;
	ld.shared.u32 	%r170, [%r11+4];
$L__BB0_5:
	setp.ne.s32 	%p4, %r13, 0;
	bar.sync 	0;
	add.s32 	%r16, %r170, %r12;
	@%p4 bra 	$L__BB0_7;
	st.shared.u32 	[%r11], %r16;
$L__BB0_7:
	bar.sync 	0;
	ld.shared.u32 	%r17, [%r11];
	and.b32  	%r18, %r2, 3;
	setp.ne.s32 	%p5, %r18, 0;
	mov.b32 	%r171, 0;
	@%p5 bra 	$L__BB0_9;
	ld.shared.u32 	%r171, [%r11+8];
$L__BB0_9:
	setp.ne.s32 	%p6, %r18, 0;
	bar.sync 	0;
	add.s32 	%r21, %r171, %r17;
	@%p6 bra 	$L__BB0_11;
	st.shared.u32 	[%r11], %r21;
$L__BB0_11:
	bar.sync 	0;
	ld.shared.u32 	%r22, [%r11];
	and.b32  	%r23, %r2, 7;
	setp.ne.s32 	%p7, %r23, 0;
	mov.b32 	%r172, 0;
	@%p7 bra 	$L__BB0_13;
	ld.shared.u32 	%r172, [%r11+16];
$L__BB0_13:
	setp.ne.s32 	%p8, %r23, 0;
	bar.sync 	0;
	add.s32 	%r26, %r172, %r22;
	@%p8 bra 	$L__BB0_15;
	st.shared.u32 	[%r11], %r26;
$L__BB0_15:
	bar.sync 	0;
	ld.shared.u32 	%r27, [%r11];
	and.b32  	%r28, %r2, 15;
	setp.ne.s32 	%p9, %r28, 0;
	mov.b32 	%r173, 0;
	@%p9 bra 	$L__BB0_17;
	ld.shared.u32 	%r173, [%r11+32];
$L__BB0_17:
	setp.ne.s32 	%p10, %r28, 0;
	bar.sync 	0;
	add.s32 	%r31, %r173, %r27;
	@%p10 bra 	$L__BB0_19;
	st.shared.u32 	[%r11], %r31;
$L__BB0_19:
	bar.sync 	0;
	ld.shared.u32 	%r32, [%r11];
	and.b32  	%r33, %r2, 31;
	setp.ne.s32 	%p11, %r33, 0;
	mov.b32 	%r174, 0;
	@%p11 bra 	$L__BB0_21;
	ld.shared.u32 	%r174, [%r11+64];
$L__BB0_21:
	setp.ne.s32 	%p12, %r33, 0;
	bar.sync 	0;
	add.s32 	%r36, %r174, %r32;
	@%p12 bra 	$L__BB0_23;
	st.shared.u32 	[%r11], %r36;
$L__BB0_23:
	bar.sync 	0;
	ld.shared.u32 	%r37, [%r11];
	and.b32  	%r38, %r2, 63;
	setp.ne.s32 	%p13, %r38, 0;
	mov.b32 	%r175, 0;
	@%p13 bra 	$L__BB0_25;
	ld.shared.u32 	%r175, [%r11+128];
$L__BB0_25:
	setp.ne.s32 	%p14, %r38, 0;
	bar.sync 	0;
	add.s32 	%r41, %r175, %r37;
	@%p14 bra 	$L__BB0_27;
	st.shared.u32 	[%r11], %r41;
$L__BB0_27:
	bar.sync 	0;
	ld.shared.u32 	%r42, [%r11];
	and.b32  	%r43, %r2, 127;
	setp.ne.s32 	%p15, %r43, 0;
	mov.b32 	%r176, 0;
	@%p15 bra 	$L__BB0_29;
	ld.shared.u32 	%r176, [%r11+256];
$L__BB0_29:
	setp.ne.s32 	%p16, %r43, 0;
	bar.sync 	0;
	add.s32 	%r46, %r176, %r42;
	@%p16 bra 	$L__BB0_31;
	st.shared.u32 	[%r11], %r46;
$L__BB0_31:
	bar.sync 	0;
	ld.shared.u32 	%r47, [%r11];
	and.b32  	%r48, %r2, 255;
	setp.ne.s32 	%p17, %r48, 0;
	mov.b32 	%r177, 0;
	@%p17 bra 	$L__BB0_33;
	ld.shared.u32 	%r177, [%r11+512];
$L__BB0_33:
	setp.ne.s32 	%p18, %r48, 0;
	bar.sync 	0;
	add.s32 	%r51, %r177, %r47;
	@%p18 bra 	$L__BB0_35;
	st.shared.u32 	[%r11], %r51;
$L__BB0_35:
	bar.sync 	0;
	ld.shared.u32 	%r52, [%r11];
	and.b32  	%r53, %r2, 511;
	setp.ne.s32 	%p19, %r53, 0;
	mov.b32 	%r178, 0;
	@%p19 bra 	$L__BB0_37;
	ld.shared.u32 	%r178, [%r11+1024];
$L__BB0_37:
	setp.ne.s32 	%p20, %r53, 0;
	bar.sync 	0;
	add.s32 	%r56, %r178, %r52;
	@%p20 bra 	$L__BB0_39;
	st.shared.u32 	[%r11], %r56;
$L__BB0_39:
	bar.sync 	0;
	setp.ne.s32 	%p21, %r2, 0;
	@%p21 bra 	$L__BB0_41;
	ld.shared.u32 	%r166, [_ZZ16parallelBitCountPiPKiiE10bitCounter];
	cvta.to.global.u64 	%rd6, %rd2;
	mul.wide.u32 	%rd7, %r3, 4;
	add.s64 	%rd8, %rd6, %rd7;
	st.global.u32 	[%rd8], %r166;
$L__BB0_41:
	ret;

}
	// .globl	_Z12serialReducePii
.visible .entry _Z12serialReducePii(
	.param .u64 .ptr .align 1 _Z12serialReducePii_param_0,
	.param .u32 _Z12serialReducePii_param_1
)
{
	.reg .pred 	%p<10>;
	.reg .b32 	%r<104>;
	.reg .b64 	%rd<16>;

	ld.param.u64 	%rd8, [_Z12serialReducePii_param_0];
	ld.param.u32 	%r29, [_Z12serialReducePii_param_1];
	cvta.to.global.u64 	%rd1, %rd8;
	setp.lt.s32 	%p1, %r29, 1;
	mov.b32 	%r103, 0;
	@%p1 bra 	$L__BB1_13;
	and.b32  	%r1, %r29, 15;
	setp.lt.u32 	%p2, %r29, 16;
	mov.b32 	%r96, 0;
	mov.u32 	%r103, %r96;
	@%p2 bra 	$L__BB1_4;
	and.b32  	%r96, %r29, 2147483632;
	neg.s32 	%r90, %r96;
	add.s64 	%rd14, %rd1, 32;
	mov.b32 	%r103, 0;
$L__BB1_3:
	.pragma "nounroll";
	ld.global.u32 	%r34, [%rd14+-32];
	add.s32 	%r35, %r34, %r103;
	ld.global.u32 	%r36, [%rd14+-28];
	add.s32 	%r37, %r36, %r35;
	ld.global.u32 	%r38, [%rd14+-24];
	add.s32 	%r39, %r38, %r37;
	ld.global.u32 	%r40, [%rd14+-20];
	add.s32 	%r41, %r40, %r39;
	ld.global.u32 	%r42, [%rd14+-16];
	add.s32 	%r43, %r42, %r41;
	ld.global.u32 	%r44, [%rd14+-12];
	add.s32 	%r45, %r44, %r43;
	ld.global.u32 	%r46, [%rd14+-8];
	add.s32 	%r47, %r46, %r45;
	ld.global.u32 	%r48, [%rd14+-4];
	add.s32 	%r49, %r48, %r47;
	ld.global.u32 	%r50, [%rd14];
	add.s32 	%r51, %r50, %r49;
	ld.global.u32 	%r52, [%rd14+4];
	add.s32 	%r53, %r52, %r51;
	ld.global.u32 	%r54, [%rd14+8];
	add.s32 	%r55, %r54, %r53;
	ld.global.u32 	%r56, [%rd14+12];
	add.s32 	%r57, %r56, %r55;
	ld.global.u32 	%r58, [%rd14+16];
	add.s32 	%r59, %r58, %r57;
	ld.global.u32 	%r60, [%rd14+20];
	add.s32 	%r61, %r60, %r59;
	ld.global.u32 	%r62, [%rd14+24];
	add.s32 	%r63, %r62, %r61;
	ld.global.u32 	%r64, [%rd14+28];
	add.s32 	%r103, %r64, %r63;
	add.s32 	%r90, %r90, 16;
	add.s64 	%rd14, %rd14, 64;
	setp.ne.s32 	%p3, %r90, 0;
	@%p3 bra 	$L__BB1_3;
$L__BB1_4:
	setp.eq.s32 	%p4, %r1, 0;
	@%p4 bra 	$L__BB1_13;
	and.b32  	%r11, %r29, 7;
	setp.lt.u32 	%p5, %r1, 8;
	@%p5 bra 	$L__BB1_7;
	mul.wide.u32 	%rd9, %r96, 4;
	add.s64 	%rd10, %rd1, %rd9;
	ld.global.u32 	%r66, [%rd10];
	add.s32 	%r67, %r66, %r103;
	ld.global.u32 	%r68, [%rd10+4];
	add.s32 	%r69, %r68, %r67;
	ld.global.u32 	%r70, [%rd10+8];
	add.s32 	%r71, %r70, %r69;
	ld.global.u32 	%r72, [%rd10+12];
	add.s32 	%r73, %r72, %r71;
	ld.global.u32 	%r74, [%rd10+16];
	add.s32 	%r75, %r74, %r73;
	ld.global.u32 	%r76, [%rd10+20];
	add.s32 	%r77, %r76, %r75;
	ld.global.u32 	%r78, [%rd10+24];
	add.s32 	%r79, %r78, %r77;
	ld.global.u32 	%r80, [%rd10+28];
	add.s32 	%r103, %r80, %r79;
	add.s32 	%r96, %r96, 8;
$L__BB1_7:
	setp.eq.s32 	%p6, %r11, 0;
	@%p6 bra 	$L__BB1_13;
	and.b32  	%r17, %r29, 3;
	setp.lt.u32 	%p7, %r11, 4;
	@%p7 bra 	$L__BB1_10;
	mul.wide.u32 	%rd11, %r96, 4;
	add.s64 	%rd12, %rd1, %rd11;
	ld.global.u32 	%r82, [%rd12];
	add.s32 	%r83, %r82, %r103;
	ld.global.u32 	%r84, [%rd12+4];
	add.s32 	%r85, %r84, %r83;
	ld.global.u32 	%r86, [%rd12+8];
	add.s32 	%r87, %r86, %r85;
	ld.global.u32 	%r88, [%rd12+12];
	add.s32 	%r103, %r88, %r87;
	add.s32 	%r96, %r96, 4;
$L__BB1_10:
	setp.eq.s32 	%p8, %r17, 0;
	@%p8 bra 	$L__BB1_13;
	mul.wide.u32 	%rd13, %r96, 4;
	add.s64 	%rd15, %rd1, %rd13;
	neg.s32 	%r101, %r17;
$L__BB1_12:
	.pragma "nounroll";
	ld.global.u32 	%r89, [%rd15];
	add.s32 	%r103, %r89, %r103;
	add.s64 	%rd15, %rd15, 4;
	add.s32 	%r101, %r101, 1;
	setp.ne.s32 	%p9, %r101, 0;
	@%p9 bra 	$L__BB1_12;
$L__BB1_13:
	st.global.u32 	[%rd1], %r103;
	ret;

}


// ===== COMPILED SASS (sm_100) =====

	.target	sm_100

	.elftype	@"ET_EXEC"


//--------------------- .note.nv.tkinfo           --------------------------
	.section	.note.nv.tkinfo,"",@"SHT_NOTE"
	.sectionflags	@"SHF_NOTE_NV_TKINFO"
	.tkinfo
        /*0018*/ 	.word	0x00000002
        /*0030*/ 	.string	""
        /*0030*/ 	.string	"ptxas"
        /*0030*/ 	.string	"Cuda compilation tools, release 13.0, V13.0.88"
        /*0030*/ 	.string	"Build cuda_13.0.r13.0/compiler.36424714_0"
        /*0030*/ 	.string	"-arch sm_100 -m 64 "



//--------------------- .note.nv.cuinfo           --------------------------
	.section	.note.nv.cuinfo,"",@"SHT_NOTE"
	.sectionflags	@"SHF_NOTE_NV_CUINFO"
        /*0018*/ 	.short	0x0002
        /*001a*/ 	.short	0x0064
        /*001c*/ 	.short	0x0082
	.zero		2


//--------------------- .nv.info                  --------------------------
	.section	.nv.info,"",@"SHT_CUDA_INFO"
	.align	4


	//----- nvinfo : EIATTR_REGCOUNT
	.align		4
        /*0000*/ 	.byte	0x04, 0x2f
        /*0002*/ 	.short	(.L_1 - .L_0)
	.align		4
.L_0:
        /*0004*/ 	.word	index@(_Z16parallelBitCountPiPKii)
        /*0008*/ 	.word	0x00000011


	//----- nvinfo : EIATTR_FRAME_SIZE
	.align		4
.L_1:
        /*000c*/ 	.byte	0x04, 0x11
        /*000e*/ 	.short	(.L_3 - .L_2)
	.align		4
.L_2:
        /*0010*/ 	.word	index@(_Z16parallelBitCountPiPKii)
        /*0014*/ 	.word	0x00000000


	//----- nvinfo : EIATTR_REGCOUNT
	.align		4
.L_3:
        /*0018*/ 	.byte	0x04, 0x2f
        /*001a*/ 	.short	(.L_5 - .L_4)
	.align		4
.L_4:
        /*001c*/ 	.word	index@(_Z12serialReducePii)
        /*0020*/ 	.word	0x00000017


	//----- nvinfo : EIATTR_FRAME_SIZE
	.align		4
.L_5:
        /*0024*/ 	.byte	0x04, 0x11
        /*0026*/ 	.short	(.L_7 - .L_6)
	.align		4
.L_6:
        /*0028*/ 	.word	index@(_Z12serialReducePii)
        /*002c*/ 	.word	0x00000000


	//----- nvinfo : EIATTR_MIN_STACK_SIZE
	.align		4
.L_7:
        /*0030*/ 	.byte	0x04, 0x12
        /*0032*/ 	.short	(.L_9 - .L_8)
	.align		4
.L_8:
        /*0034*/ 	.word	index@(_Z12serialReducePii)
        /*0038*/ 	.word	0x00000000


	//----- nvinfo : EIATTR_MIN_STACK_SIZE
	.align		4
.L_9:
        /*003c*/ 	.byte	0x04, 0x12
        /*003e*/ 	.short	(.L_11 - .L_10)
	.align		4
.L_10:
        /*0040*/ 	.word	index@(_Z16parallelBitCountPiPKii)
        /*0044*/ 	.word	0x00000000
.L_11:


//--------------------- .nv.compat                --------------------------
	.section	.nv.compat,"",@"SHT_CUDA_COMPAT_INFO"
	.align	4
        /*0000*/ 	.byte	0x02, 0x09, 0x00, 0x00, 0x02, 0x02, 0x01, 0x00, 0x02, 0x05, 0x05, 0x00, 0x03, 0x07, 0x01, 0x01
        /*0010*/ 	.byte	0x02, 0x03, 0x00, 0x00, 0x02, 0x06, 0x01, 0x00, 0x04, 0x0b, 0x08, 0x00, 0x09, 0x00, 0x00, 0x00
        /*0020*/ 	.byte	0x00, 0x00, 0x00, 0x00


//--------------------- .nv.info._Z12serialReducePii --------------------------
	.section	.nv.info._Z12serialReducePii,"",@"SHT_CUDA_INFO"
	.sectionflags	@""
	.align	4


	//----- nvinfo : EIATTR_CUDA_API_VERSION
	.align		4
        /*0000*/ 	.byte	0x04, 0x37
        /*0002*/ 	.short	(.L_13 - .L_12)
.L_12:
        /*0004*/ 	.word	0x00000082


	//----- nvinfo : EIATTR_KPARAM_INFO
	.align		4
.L_13:
        /*0008*/ 	.byte	0x04, 0x17
        /*000a*/ 	.short	(.L_15 - .L_14)
.L_14:
        /*000c*/ 	.word	0x00000000
        /*0010*/ 	.short	0x0001
        /*0012*/ 	.short	0x0008
        /*0014*/ 	.byte	0x00, 0xf0, 0x11, 0x00


	//----- nvinfo : EIATTR_KPARAM_INFO
	.align		4
.L_15:
        /*0018*/ 	.byte	0x04, 0x17
        /*001a*/ 	.short	(.L_17 - .L_16)
.L_16:
        /*001c*/ 	.word	0x00000000
        /*0020*/ 	.short	0x0000
        /*0022*/ 	.short	0x0000
        /*0024*/ 	.byte	0x00, 0xf5, 0x21, 0x00


	//----- nvinfo : EIATTR_SPARSE_MMA_MASK
	.align		4
.L_17:
        /*0028*/ 	.byte	0x03, 0x50
        /*002a*/ 	.short	0x0000


	//----- nvinfo : EIATTR_MAXREG_COUNT
	.align		4
        /*002c*/ 	.byte	0x03, 0x1b
        /*002e*/ 	.short	0x00ff


	//----- nvinfo : EIATTR_MERCURY_ISA_VERSION
	.align		4
        /*0030*/ 	.byte	0x03, 0x5f
        /*0032*/ 	.short	0x0101


	//----- nvinfo : EIATTR_VRC_CTA_INIT_COUNT
	.align		4
        /*0034*/ 	.byte	0x02, 0x4a
	.zero		1
	.zero		1


	//----- nvinfo : EIATTR_EXIT_INSTR_OFFSETS
	.align		4
        /*0038*/ 	.byte	0x04, 0x1c
        /*003a*/ 	.short	(.L_19 - .L_18)


	//   ....[0]....
.L_18:
        /*003c*/ 	.word	0x00000640


	//----- nvinfo : EIATTR_CBANK_PARAM_SIZE
	.align		4
.L_19:
        /*0040*/ 	.byte	0x03, 0x19
        /*0042*/ 	.short	0x000c


	//----- nvinfo : EIATTR_PARAM_CBANK
	.align		4
        /*0044*/ 	.byte	0x04, 0x0a
        /*0046*/ 	.short	(.L_21 - .L_20)
	.align		4
.L_20:
        /*0048*/ 	.word	index@(.nv.constant0._Z12serialReducePii)
        /*004c*/ 	.short	0x0380
        /*004e*/ 	.short	0x000c


	//----- nvinfo : EIATTR_SW_WAR
	.align		4
.L_21:
        /*0050*/ 	.byte	0x04, 0x36
        /*0052*/ 	.short	(.L_23 - .L_22)
.L_22:
        /*0054*/ 	.word	0x00000008
.L_23:


//--------------------- .nv.info._Z16parallelBitCountPiPKii --------------------------
	.section	.nv.info._Z16parallelBitCountPiPKii,"",@"SHT_CUDA_INFO"
	.sectionflags	@""
	.align	4


	//----- nvinfo : EIATTR_CUDA_API_VERSION
	.align		4
        /*0000*/ 	.byte	0x04, 0x37
        /*0002*/ 	.short	(.L_25 - .L_24)
.L_24:
        /*0004*/ 	.word	0x00000082


	//----- nvinfo : EIATTR_KPARAM_INFO
	.align		4
.L_25:
        /*0008*/ 	.byte	0x04, 0x17
        /*000a*/ 	.short	(.L_27 - .L_26)
.L_26:
        /*000c*/ 	.word	0x00000000
        /*0010*/ 	.short	0x0002
        /*0012*/ 	.short	0x0010
        /*0014*/ 	.byte	0x00, 0xf0, 0x11, 0x00


	//----- nvinfo : EIATTR_KPARAM_INFO
	.align		4
.L_27:
        /*0018*/ 	.byte	0x04, 0x17
        /*001a*/ 	.short	(.L_29 - .L_28)
.L_28:
        /*001c*/ 	.word	0x00000000
        /*0020*/ 	.short	0x0001
        /*0022*/ 	.short	0x0008
        /*0024*/ 	.byte	0x00, 0xf5, 0x21, 0x00


	//----- nvinfo : EIATTR_KPARAM_INFO
	.align		4
.L_29:
        /*0028*/ 	.byte	0x04, 0x17
        /*002a*/ 	.short	(.L_31 - .L_30)
.L_30:
        /*002c*/ 	.word	0x00000000
        /*0030*/ 	.short	0x0000
        /*0032*/ 	.short	0x0000
        /*0034*/ 	.byte	0x00, 0xf5, 0x21, 0x00


	//----- nvinfo : EIATTR_SPARSE_MMA_MASK
	.align		4
.L_31:
        /*0038*/ 	.byte	0x03, 0x50
        /*003a*/ 	.short	0x0000


	//----- nvinfo : EIATTR_MAXREG_COUNT
	.align		4
        /*003c*/ 	.byte	0x03, 0x1b
        /*003e*/ 	.short	0x00ff


	//----- nvinfo : EIATTR_NUM_BARRIERS
	.align		4
        /*0040*/ 	.byte	0x02, 0x4c
        /*0042*/ 	.byte	0x01
	.zero		1


	//----- nvinfo : EIATTR_MERCURY_ISA_VERSION
	.align		4
        /*0044*/ 	.byte	0x03, 0x5f
        /*0046*/ 	.short	0x0101


	//----- nvinfo : EIATTR_VRC_CTA_INIT_COUNT
	.align		4
        /*0048*/ 	.byte	0x02, 0x4a
	.zero		1
	.zero		1


	//----- nvinfo : EIATTR_EXIT_INSTR_OFFSETS
	.align		4
        /*004c*/ 	.byte	0x04, 0x1c
        /*004e*/ 	.short	(.L_33 - .L_32)


	//   ....[0]....
.L_32:
        /*0050*/ 	.word	0x00000bc0


	//   ....[1]....
        /*0054*/ 	.word	0x00000c10


	//----- nvinfo : EIATTR_CRS_STACK_SIZE
	.align		4
.L_33:
        /*0058*/ 	.byte	0x04, 0x1e
        /*005a*/ 	.short	(.L_35 - .L_34)
.L_34:
        /*005c*/ 	.word	0x00000000


	//----- nvinfo : EIATTR_CBANK_PARAM_SIZE
	.align		4
.L_35:
        /*0060*/ 	.byte	0x03, 0x19
        /*0062*/ 	.short	0x0014


	//----- nvinfo : EIATTR_PARAM_CBANK
	.align		4
        /*0064*/ 	.byte	0x04, 0x0a
        /*0066*/ 	.short	(.L_37 - .L_36)
	.align		4
.L_36:
        /*0068*/ 	.word	index@(.nv.constant0._Z16parallelBitCountPiPKii)
        /*006c*/ 	.short	0x0380
        /*006e*/ 	.short	0x0014


	//----- nvinfo : EIATTR_SW_WAR
	.align		4
.L_37:
        /*0070*/ 	.byte	0x04, 0x36
        /*0072*/ 	.short	(.L_39 - .L_38)
.L_38:
        /*0074*/ 	.word	0x00000008
.L_39:


//--------------------- .nv.callgraph             --------------------------
	.section	.nv.callgraph,"",@"SHT_CUDA_CALLGRAPH"
	.align	4
	.sectionentsize	8
	.align		4
        /*0000*/ 	.word	0x00000000
	.align		4
        /*0004*/ 	.word	0xffffffff
	.align		4
        /*0008*/ 	.word	0x00000000
	.align		4
        /*000c*/ 	.word	0xfffffffe
	.align		4
        /*0010*/ 	.word	0x00000000
	.align		4
        /*0014*/ 	.word	0xfffffffd
	.align		4
        /*0018*/ 	.word	0x00000000
	.align		4
        /*001c*/ 	.word	0xfffffffc


//--------------------- .text._Z12serialReducePii --------------------------
	.section	.text._Z12serialReducePii,"ax",@progbits
	.align	128
        .global         _Z12serialReducePii
        .type           _Z12serialReducePii,@function
        .size           _Z12serialReducePii,(.L_x_11 - _Z12serialReducePii)
        .other          _Z12serialReducePii,@"STO_CUDA_ENTRY STV_DEFAULT"
_Z12serialReducePii:
.text._Z12serialReducePii:
[----:B------:R-:W-:Y:S01]  /*0000*/  LDC R1, c[0x0][0x37c] ;  /* 0x0000df00ff017b82 */ /* 0x000fe20000000800 */
[----:B------:R-:W0:Y:S01]  /*0010*/  LDCU UR6, c[0x0][0x388] ;  /* 0x00007100ff0677ac */ /* 0x000e220008000800 */
[----:B------:R-:W-:Y:S01]  /*0020*/  IMAD.MOV.U32 R0, RZ, RZ, RZ ;  /* 0x000000ffff007224 */ /* 0x000fe200078e00ff */
[----:B------:R-:W1:Y:S01]  /*0030*/  LDCU.64 UR10, c[0x0][0x358] ;  /* 0x00006b00ff0a77ac */ /* 0x000e620008000a00 */
[----:B0-----:R-:W-:-:S09]  /*0040*/  UISETP.GE.AND UP0, UPT, UR6, 0x1, UPT ;  /* 0x000000010600788c */ /* 0x001fd2000bf06270 */
[----:B-1----:R-:W-:Y:S05]  /*0050*/  BRA.U !UP0, `(.L_x_0) ;  /* 0x0000000508707547 */ /* 0x002fea000b800000 */
[----:B------:R-:W-:Y:S01]  /*0060*/  UISETP.GE.U32.AND UP1, UPT, UR6, 0x10, UPT ;  /* 0x000000100600788c */ /* 0x000fe2000bf26070 */
[----:B------:R-:W-:Y:S01]  /*0070*/  IMAD.MOV.U32 R4, RZ, RZ, RZ ;  /* 0x000000ffff047224 */ /* 0x000fe200078e00ff */
[----:B------:R-:W-:Y:S01]  /*0080*/  ULOP3.LUT UR7, UR6, 0xf, URZ, 0xc0, !UPT ;  /* 0x0000000f06077892 */ /* 0x000fe2000f8ec0ff */
[----:B------:R-:W-:-:S03]  /*0090*/  IMAD.MOV.U32 R0, RZ, RZ, RZ ;  /* 0x000000ffff007224 */ /* 0x000fc600078e00ff */
[----:B------:R-:W-:-:S03]  /*00a0*/  UISETP.NE.AND UP0, UPT, UR7, URZ, UPT ;  /* 0x000000ff0700728c */ /* 0x000fc6000bf05270 */
[----:B------:R-:W-:Y:S08]  /*00b0*/  BRA.U !UP1, `(.L_x_1) ;  /* 0x00000001099c7547 */ /* 0x000ff0000b800000 */
[----:B------:R-:W0:Y:S01]  /*00c0*/  LDCU.64 UR4, c[0x0][0x380] ;  /* 0x00007000ff0477ac */ /* 0x000e220008000a00 */
[----:B------:R-:W-:Y:S01]  /*00d0*/  IMAD.MOV.U32 R0, RZ, RZ, RZ ;  /* 0x000000ffff007224 */ /* 0x000fe200078e00ff */
[----:B------:R-:W-:-:S04]  /*00e0*/  ULOP3.LUT UR8, UR6, 0x7ffffff0, URZ, 0xc0, !UPT ;  /* 0x7ffffff006087892 */ /* 0x000fc8000f8ec0ff */
[----:B------:R-:W-:Y:S02]  /*00f0*/  UIADD3 UR9, UPT, UPT, -UR8, URZ, URZ ;  /* 0x000000ff08097290 */ /* 0x000fe4000fffe1ff */
[----:B------:R-:W-:Y:S01]  /*0100*/  IMAD.U32 R4, RZ, RZ, UR8 ;  /* 0x00000008ff047e24 */ /* 0x000fe2000f8e00ff */
[----:B0-----:R-:W-:-:S04]  /*0110*/  UIADD3 UR4, UP1, UPT, UR4, 0x20, URZ ;  /* 0x0000002004047890 */ /* 0x001fc8000ff3e0ff */
[----:B------:R-:W-:Y:S02]  /*0120*/  UIADD3.X UR5, UPT, UPT, URZ, UR5, URZ, UP1, !UPT ;  /* 0x00000005ff057290 */ /* 0x000fe40008ffe4ff */
[----:B------:R-:W-:-:S04]  /*0130*/  IMAD.U32 R6, RZ, RZ, UR4 ;  /* 0x00000004ff067e24 */ /* 0x000fc8000f8e00ff */
[----:B------:R-:W-:-:S07]  /*0140*/  IMAD.U32 R3, RZ, RZ, UR5 ;  /* 0x00000005ff037e24 */ /* 0x000fce000f8e00ff */
.L_x_2:
[----:B------:R-:W-:-:S05]  /*0150*/  MOV R2, R6 ;  /* 0x0000000600027202 */ /* 0x000fca0000000f00 */
[----:B------:R-:W2:Y:S04]  /*0160*/  LDG.E R5, desc[UR10][R2.64+-0x20] ;  /* 0xffffe00a02057981 */ /* 0x000ea8000c1e1900 */
[----:B------:R-:W2:Y:S04]  /*0170*/  LDG.E R6, desc[UR10][R2.64+-0x1c] ;  /* 0xffffe40a02067981 */ /* 0x000ea8000c1e1900 */
[----:B------:R-:W3:Y:S04]  /*0180*/  LDG.E R8, desc[UR10][R2.64+-0x18] ;  /* 0xffffe80a02087981 */ /* 0x000ee8000c1e1900 */
[----:B------:R-:W3:Y:S04]  /*0190*/  LDG.E R7, desc[UR10][R2.64+-0x14] ;  /* 0xffffec0a02077981 */ /* 0x000ee8000c1e1900 */
[----:B------:R-:W4:Y:S04]  /*01a0*/  LDG.E R10, desc[UR10][R2.64+-0x10] ;  /* 0xfffff00a020a7981 */ /* 0x000f28000c1e1900 */
[----:B------:R-:W4:Y:S04]  /*01b0*/  LDG.E R9, desc[UR10][R2.64+-0xc] ;  /* 0xfffff40a02097981 */ /* 0x000f28000c1e1900 */
[----:B------:R-:W5:Y:S04]  /*01c0*/  LDG.E R12, desc[UR10][R2.64+-0x8] ;  /* 0xfffff80a020c7981 */ /* 0x000f68000c1e1900 */
        /* <DEDUP_REMOVED lines=8> */
[----:B------:R0:W5:Y:S01]  /*0250*/  LDG.E R19, desc[UR10][R2.64+0x1c] ;  /* 0x00001c0a02137981 */ /* 0x000162000c1e1900 */
[----:B------:R-:W-:-:S04]  /*0260*/  UIADD3 UR9, UPT, UPT, UR9, 0x10, URZ ;  /* 0x0000001009097890 */ /* 0x000fc8000fffe0ff */
[----:B------:R-:W-:Y:S01]  /*0270*/  UISETP.NE.AND UP1, UPT, UR9, URZ, UPT ;  /* 0x000000ff0900728c */ /* 0x000fe2000bf25270 */
[----:B--2---:R-:W-:Y:S02]  /*0280*/  IADD3 R5, PT, PT, R6, R5, R0 ;  /* 0x0000000506057210 */ /* 0x004fe40007ffe000 */
[----:B------:R-:W-:-:S05]  /*0290*/  IADD3 R6, P0, PT, R2, 0x40, RZ ;  /* 0x0000004002067810 */ /* 0x000fca0007f1e0ff */
[----:B0-----:R-:W-:Y:S01]  /*02a0*/  IMAD.X R3, RZ, RZ, R3, P0 ;  /* 0x000000ffff037224 */ /* 0x001fe200000e0603 */
[----:B---3--:R-:W-:-:S04]  /*02b0*/  IADD3 R5, PT, PT, R7, R8, R5 ;  /* 0x0000000807057210 */ /* 0x008fc80007ffe005 */
[----:B----4-:R-:W-:-:S04]  /*02c0*/  IADD3 R5, PT, PT, R9, R10, R5 ;  /* 0x0000000a09057210 */ /* 0x010fc80007ffe005 */
[----:B-----5:R-:W-:-:S04]  /*02d0*/  IADD3 R5, PT, PT, R11, R12, R5 ;  /* 0x0000000c0b057210 */ /* 0x020fc80007ffe005 */
[----:B------:R-:W-:-:S04]  /*02e0*/  IADD3 R5, PT, PT, R13, R14, R5 ;  /* 0x0000000e0d057210 */ /* 0x000fc80007ffe005 */
[----:B------:R-:W-:-:S04]  /*02f0*/  IADD3 R5, PT, PT, R15, R16, R5 ;  /* 0x000000100f057210 */ /* 0x000fc80007ffe005 */
[----:B------:R-:W-:-:S04]  /*0300*/  IADD3 R5, PT, PT, R17, R18, R5 ;  /* 0x0000001211057210 */ /* 0x000fc80007ffe005 */
[----:B------:R-:W-:Y:S01]  /*0310*/  IADD3 R0, PT, PT, R19, R20, R5 ;  /* 0x0000001413007210 */ /* 0x000fe20007ffe005 */
[----:B------:R-:W-:Y:S06]  /*0320*/  BRA.U UP1, `(.L_x_2) ;  /* 0xfffffffd01887547 */ /* 0x000fec000b83ffff */
.L_x_1:
[----:B------:R-:W-:Y:S05]  /*0330*/  BRA.U !UP0, `(.L_x_0) ;  /* 0x0000000108b87547 */ /* 0x000fea000b800000 */
[----:B------:R-:W-:Y:S02]  /*0340*/  UISETP.GE.U32.AND UP0, UPT, UR7, 0x8, UPT ;  /* 0x000000080700788c */ /* 0x000fe4000bf06070 */
[----:B------:R-:W-:-:S04]  /*0350*/  ULOP3.LUT UR5, UR6, 0x7, URZ, 0xc0, !UPT ;  /* 0x0000000706057892 */ /* 0x000fc8000f8ec0ff */
[----:B------:R-:W-:-:S03]  /*0360*/  UISETP.NE.AND UP1, UPT, UR5, URZ, UPT ;  /* 0x000000ff0500728c */ /* 0x000fc6000bf25270 */
[----:B------:R-:W-:Y:S08]  /*0370*/  BRA.U !UP0, `(.L_x_3) ;  /* 0x00000001083c7547 */ /* 0x000ff0000b800000 */
[----:B------:R-:W0:Y:S02]  /*0380*/  LDC.64 R2, c[0x0][0x380] ;  /* 0x0000e000ff027b82 */ /* 0x000e240000000a00 */
[----:B0-----:R-:W-:-:S05]  /*0390*/  IMAD.WIDE.U32 R2, R4, 0x4, R2 ;  /* 0x0000000404027825 */ /* 0x001fca00078e0002 */
[----:B------:R-:W2:Y:S04]  /*03a0*/  LDG.E R5, desc[UR10][R2.64] ;  /* 0x0000000a02057981 */ /* 0x000ea8000c1e1900 */
[----:B------:R-:W2:Y:S04]  /*03b0*/  LDG.E R6, desc[UR10][R2.64+0x4] ;  /* 0x0000040a02067981 */ /* 0x000ea8000c1e1900 */
[----:B------:R-:W3:Y:S04]  /*03c0*/  LDG.E R8, desc[UR10][R2.64+0x8] ;  /* 0x0000080a02087981 */ /* 0x000ee8000c1e1900 */
[----:B------:R-:W3:Y:S04]  /*03d0*/  LDG.E R7, desc[UR10][R2.64+0xc] ;  /* 0x00000c0a02077981 */ /* 0x000ee8000c1e1900 */
[----:B------:R-:W4:Y:S04]  /*03e0*/  LDG.E R10, desc[UR10][R2.64+0x10] ;  /* 0x0000100a020a7981 */ /* 0x000f28000c1e1900 */
[----:B------:R-:W4:Y:S04]  /*03f0*/  LDG.E R9, desc[UR10][R2.64+0x14] ;  /* 0x0000140a02097981 */ /* 0x000f28000c1e1900 */
[----:B------:R-:W5:Y:S04]  /*0400*/  LDG.E R12, desc[UR10][R2.64+0x18] ;  /* 0x0000180a020c7981 */ /* 0x000f68000c1e1900 */
[----:B------:R-:W5:Y:S01]  /*0410*/  LDG.E R11, desc[UR10][R2.64+0x1c] ;  /* 0x00001c0a020b7981 */ /* 0x000f62000c1e1900 */
[----:B------:R-:W-:Y:S01]  /*0420*/  VIADD R4, R4, 0x8 ;  /* 0x0000000804047836 */ /* 0x000fe20000000000 */
[----:B--2---:R-:W-:-:S04]  /*0430*/  IADD3 R5, PT, PT, R6, R5, R0 ;  /* 0x0000000506057210 */ /* 0x004fc80007ffe000 */
[----:B---3--:R-:W-:-:S04]  /*0440*/  IADD3 R5, PT, PT, R7, R8, R5 ;  /* 0x0000000807057210 */ /* 0x008fc80007ffe005 */
[----:B----4-:R-:W-:-:S04]  /*0450*/  IADD3 R5, PT, PT, R9, R10, R5 ;  /* 0x0000000a09057210 */ /* 0x010fc80007ffe005 */
[----:B-----5:R-:W-:-:S07]  /*0460*/  IADD3 R0, PT, PT, R11, R12, R5 ;  /* 0x0000000c0b007210 */ /* 0x020fce0007ffe005 */
.L_x_3:
        /* <DEDUP_REMOVED lines=10> */
[----:B------:R-:W3:Y:S01]  /*0510*/  LDG.E R8, desc[UR10][R2.64+0xc] ;  /* 0x00000c0a02087981 */ /* 0x000ee2000c1e1900 */
[----:B------:R-:W-:Y:S01]  /*0520*/  VIADD R4, R4, 0x4 ;  /* 0x0000000404047836 */ /* 0x000fe20000000000 */
[----:B--2---:R-:W-:-:S04]  /*0530*/  IADD3 R0, PT, PT, R6, R5, R0 ;  /* 0x0000000506007210 */ /* 0x004fc80007ffe000 */
[----:B---3--:R-:W-:-:S07]  /*0540*/  IADD3 R0, PT, PT, R8, R7, R0 ;  /* 0x0000000708007210 */ /* 0x008fce0007ffe000 */
.L_x_4:
[----:B------:R-:W-:Y:S05]  /*0550*/  BRA.U !UP1, `(.L_x_0) ;  /* 0x0000000109307547 */ /* 0x000fea000b800000 */
[----:B------:R-:W0:Y:S01]  /*0560*/  LDC.64 R2, c[0x0][0x380] ;  /* 0x0000e000ff027b82 */ /* 0x000e220000000a00 */
[----:B------:R-:W-:Y:S01]  /*0570*/  UIADD3 UR4, UPT, UPT, -UR4, URZ, URZ ;  /* 0x000000ff04047290 */ /* 0x000fe2000fffe1ff */
[----:B0-----:R-:W-:-:S11]  /*0580*/  IMAD.WIDE.U32 R4, R4, 0x4, R2 ;  /* 0x0000000404047825 */ /* 0x001fd600078e0002 */
.L_x_5:
[----:B------:R-:W-:Y:S01]  /*0590*/  MOV R3, R5 ;  /* 0x0000000500037202 */ /* 0x000fe20000000f00 */
[----:B------:R-:W-:-:S05]  /*05a0*/  IMAD.MOV.U32 R2, RZ, RZ, R4 ;  /* 0x000000ffff027224 */ /* 0x000fca00078e0004 */
[----:B------:R-:W2:Y:S01]  /*05b0*/  LDG.E R3, desc[UR10][R2.64] ;  /* 0x0000000a02037981 */ /* 0x000ea2000c1e1900 */
[----:B------:R-:W-:Y:S01]  /*05c0*/  UIADD3 UR4, UPT, UPT, UR4, 0x1, URZ ;  /* 0x0000000104047890 */ /* 0x000fe2000fffe0ff */
[----:B------:R-:W-:-:S03]  /*05d0*/  IADD3 R4, P0, PT, R4, 0x4, RZ ;  /* 0x0000000404047810 */ /* 0x000fc60007f1e0ff */
[----:B------:R-:W-:Y:S02]  /*05e0*/  UISETP.NE.AND UP0, UPT, UR4, URZ, UPT ;  /* 0x000000ff0400728c */ /* 0x000fe4000bf05270 */
[----:B------:R-:W-:Y:S02]  /*05f0*/  IMAD.X R5, RZ, RZ, R5, P0 ;  /* 0x000000ffff057224 */ /* 0x000fe400000e0605 */
[----:B--2---:R-:W-:-:S05]  /*0600*/  IMAD.IADD R0, R3, 0x1, R0 ;  /* 0x0000000103007824 */ /* 0x004fca00078e0200 */
[----:B------:R-:W-:Y:S05]  /*0610*/  BRA.U UP0, `(.L_x_5) ;  /* 0xfffffffd00dc7547 */ /* 0x000fea000b83ffff */
.L_x_0:
[----:B------:R-:W0:Y:S02]  /*0620*/  LDC.64 R2, c[0x0][0x380] ;  /* 0x0000e000ff027b82 */ /* 0x000e240000000a00 */
[----:B0-----:R-:W-:Y:S01]  /*0630*/  STG.E desc[UR10][R2.64], R0 ;  /* 0x0000000002007986 */ /* 0x001fe2000c10190a */
[----:B------:R-:W-:Y:S05]  /*0640*/  EXIT ;  /* 0x000000000000794d */ /* 0x000fea0003800000 */
.L_x_6:
[----:B------:R-:W-:-:S00]  /*0650*/  BRA `(.L_x_6) ;  /* 0xfffffffc00fc7947 */ /* 0x000fc0000383ffff */
[----:B------:R-:W-:-:S00]  /*0660*/  NOP ;  /* 0x0000000000007918 */ /* 0x000fc00000000000 */
        /* <DEDUP_REMOVED lines=9> */
.L_x_11:


//--------------------- .text._Z16parallelBitCountPiPKii --------------------------
	.section	.text._Z16parallelBitCountPiPKii,"ax",@progbits
	.align	128
        .global         _Z16parallelBitCountPiPKii
        .type           _Z16parallelBitCountPiPKii,@function
        .size           _Z16parallelBitCountPiPKii,(.L_x_12 - _Z16parallelBitCountPiPKii)
        .other          _Z16parallelBitCountPiPKii,@"STO_CUDA_ENTRY STV_DEFAULT"
_Z16parallelBitCountPiPKii:
.text._Z16parallelBitCountPiPKii:
[----:B------:R-:W-:Y:S01]  /*0000*/  LDC R1, c[0x0][0x37c] ;  /* 0x0000df00ff017b82 */ /* 0x000fe20000000800 */
[----:B------:R-:W0:Y:S01]  /*0010*/  S2R R5, SR_TID.X ;  /* 0x0000000000057919 */ /* 0x000e220000002100 */
[----:B------:R-:W0:Y:S01]  /*0020*/  LDCU UR8, c[0x0][0x360] ;  /* 0x00006c00ff0877ac */ /* 0x000e220008000800 */
[----:B------:R-:W-:Y:S01]  /*0030*/  BSSY.RECONVERGENT B0, `(.L_x_7) ;  /* 0x000005f000007945 */ /* 0x000fe20003800200 */
[----:B------:R-:W-:Y:S01]  /*0040*/  IMAD.MOV.U32 R11, RZ, RZ, RZ ;  /* 0x000000ffff0b7224 */ /* 0x000fe200078e00ff */
[----:B------:R-:W0:Y:S01]  /*0050*/  S2R R0, SR_CTAID.X ;  /* 0x0000000000007919 */ /* 0x000e220000002500 */
[----:B------:R-:W1:Y:S01]  /*0060*/  LDCU UR9, c[0x0][0x390] ;  /* 0x00007200ff0977ac */ /* 0x000e620008000800 */
[----:B------:R-:W2:Y:S01]  /*0070*/  LDCU.64 UR6, c[0x0][0x358] ;  /* 0x00006b00ff0677ac */ /* 0x000ea20008000a00 */
[----:B0-----:R-:W-:-:S05]  /*0080*/  IMAD R7, R0, UR8, R5 ;  /* 0x0000000800077c24 */ /* 0x001fca000f8e0205 */
[----:B-1----:R-:W-:-:S13]  /*0090*/  ISETP.GE.AND P0, PT, R7, UR9, PT ;  /* 0x0000000907007c0c */ /* 0x002fda000bf06270 */
[----:B--2---:R-:W-:Y:S05]  /*00a0*/  @P0 BRA `(.L_x_8) ;  /* 0x00000004005c0947 */ /* 0x004fea0003800000 */
[----:B------:R-:W0:Y:S01]  /*00b0*/  LDC R4, c[0x0][0x370] ;  /* 0x0000dc00ff047b82 */ /* 0x000e220000000800 */
[----:B------:R-:W-:-:S07]  /*00c0*/  IMAD.MOV.U32 R11, RZ, RZ, RZ ;  /* 0x000000ffff0b7224 */ /* 0x000fce00078e00ff */
[----:B------:R-:W1:Y:S01]  /*00d0*/  LDC.64 R2, c[0x0][0x388] ;  /* 0x0000e200ff027b82 */ /* 0x000e620000000a00 */
[----:B0-----:R-:W-:-:S07]  /*00e0*/  IMAD R4, R4, UR8, RZ ;  /* 0x0000000804047c24 */ /* 0x001fce000f8e02ff */
.L_x_9:
[----:B-1----:R-:W-:-:S05]  /*00f0*/  IMAD.WIDE R8, R7, 0x4, R2 ;  /* 0x0000000407087825 */ /* 0x002fca00078e0202 */
[----:B------:R-:W2:Y:S01]  /*0100*/  LDG.E R6, desc[UR6][R8.64] ;  /* 0x0000000608067981 */ /* 0x000ea2000c1e1900 */
[----:B------:R-:W-:-:S05]  /*0110*/  IMAD.IADD R7, R4, 0x1, R7 ;  /* 0x0000000104077824 */ /* 0x000fca00078e0207 */
[----:B------:R-:W-:Y:S02]  /*0120*/  ISETP.GE.AND P0, PT, R7, UR9, PT ;  /* 0x0000000907007c0c */ /* 0x000fe4000bf06270 */
[--C-:B--2---:R-:W-:Y:S02]  /*0130*/  SHF.R.U32.HI R12, RZ, 0x1, R6.reuse ;  /* 0x00000001ff0c7819 */ /* 0x104fe40000011606 */
[----:B------:R-:W-:Y:S02]  /*0140*/  LOP3.LUT R10, R6, 0x1, RZ, 0xc0, !PT ;  /* 0x00000001060a7812 */ /* 0x000fe400078ec0ff */
[--C-:B------:R-:W-:Y:S02]  /*0150*/  SHF.R.U32.HI R13, RZ, 0x2, R6.reuse ;  /* 0x00000002ff0d7819 */ /* 0x100fe40000011606 */
[----:B------:R-:W-:Y:S02]  /*0160*/  SHF.R.U32.HI R14, RZ, 0x3, R6 ;  /* 0x00000003ff0e7819 */ /* 0x000fe40000011606 */
[----:B------:R-:W-:-:S02]  /*0170*/  LOP3.LUT R12, R12, 0x1, RZ, 0xc0, !PT ;  /* 0x000000010c0c7812 */ /* 0x000fc400078ec0ff */
[----:B------:R-:W-:Y:S02]  /*0180*/  LOP3.LUT R13, R13, 0x1, RZ, 0xc0, !PT ;  /* 0x000000010d0d7812 */ /* 0x000fe400078ec0ff */
[----:B------:R-:W-:Y:S02]  /*0190*/  LOP3.LUT R14, R14, 0x1, RZ, 0xc0, !PT ;  /* 0x000000010e0e7812 */ /* 0x000fe400078ec0ff */
[----:B------:R-:W-:Y:S02]  /*01a0*/  IADD3 R10, PT, PT, R12, R10, R11 ;  /* 0x0000000a0c0a7210 */ /* 0x000fe40007ffe00b */
[--C-:B------:R-:W-:Y:S02]  /*01b0*/  SHF.R.U32.HI R11, RZ, 0x4, R6.reuse ;  /* 0x00000004ff0b7819 */ /* 0x100fe40000011606 */
[----:B------:R-:W-:Y:S02]  /*01c0*/  SHF.R.U32.HI R12, RZ, 0x5, R6 ;  /* 0x00000005ff0c7819 */ /* 0x000fe40000011606 */
[----:B------:R-:W-:-:S02]  /*01d0*/  IADD3 R10, PT, PT, R14, R13, R10 ;  /* 0x0000000d0e0a7210 */ /* 0x000fc40007ffe00a */
[--C-:B------:R-:W-:Y:S02]  /*01e0*/  SHF.R.U32.HI R8, RZ, 0x6, R6.reuse ;  /* 0x00000006ff087819 */ /* 0x100fe40000011606 */
[----:B------:R-:W-:Y:S02]  /*01f0*/  SHF.R.U32.HI R13, RZ, 0x7, R6 ;  /* 0x00000007ff0d7819 */ /* 0x000fe40000011606 */
[----:B------:R-:W-:Y:S02]  /*0200*/  LOP3.LUT R11, R11, 0x1, RZ, 0xc0, !PT ;  /* 0x000000010b0b7812 */ /* 0x000fe400078ec0ff */
[----:B------:R-:W-:Y:S02]  /*0210*/  LOP3.LUT R12, R12, 0x1, RZ, 0xc0, !PT ;  /* 0x000000010c0c7812 */ /* 0x000fe400078ec0ff */
[----:B------:R-:W-:Y:S02]  /*0220*/  LOP3.LUT R9, R8, 0x1, RZ, 0xc0, !PT ;  /* 0x0000000108097812 */ /* 0x000fe400078ec0ff */
[----:B------:R-:W-:-:S02]  /*0230*/  LOP3.LUT R13, R13, 0x1, RZ, 0xc0, !PT ;  /* 0x000000010d0d7812 */ /* 0x000fc400078ec0ff */
[----:B------:R-:W-:Y:S02]  /*0240*/  IADD3 R10, PT, PT, R12, R11, R10 ;  /* 0x0000000b0c0a7210 */ /* 0x000fe40007ffe00a */
[--C-:B------:R-:W-:Y:S02]  /*0250*/  SHF.R.U32.HI R8, RZ, 0x8, R6.reuse ;  /* 0x00000008ff087819 */ /* 0x100fe40000011606 */
[----:B------:R-:W-:Y:S02]  /*0260*/  SHF.R.U32.HI R11, RZ, 0x9, R6 ;  /* 0x00000009ff0b7819 */ /* 0x000fe40000011606 */
[----:B------:R-:W-:Y:S02]  /*0270*/  IADD3 R9, PT, PT, R13, R9, R10 ;  /* 0x000000090d097210 */ /* 0x000fe40007ffe00a */
[--C-:B------:R-:W-:Y:S02]  /*0280*/  SHF.R.U32.HI R10, RZ, 0xa, R6.reuse ;  /* 0x0000000aff0a7819 */ /* 0x100fe40000011606 */
[----:B------:R-:W-:-:S02]  /*0290*/  SHF.R.U32.HI R12, RZ, 0xb, R6 ;  /* 0x0000000bff0c7819 */ /* 0x000fc40000011606 */
[----:B------:R-:W-:Y:S02]  /*02a0*/  LOP3.LUT R8, R8, 0x1, RZ, 0xc0, !PT ;  /* 0x0000000108087812 */ /* 0x000fe400078ec0ff */
[----:B------:R-:W-:Y:S02]  /*02b0*/  LOP3.LUT R11, R11, 0x1, RZ, 0xc0, !PT ;  /* 0x000000010b0b7812 */ /* 0x000fe400078ec0ff */
[----:B------:R-:W-:Y:S02]  /*02c0*/  LOP3.LUT R13, R10, 0x1, RZ, 0xc0, !PT ;  /* 0x000000010a0d7812 */ /* 0x000fe400078ec0ff */
[----:B------:R-:W-:Y:S02]  /*02d0*/  LOP3.LUT R12, R12, 0x1, RZ, 0xc0, !PT ;  /* 0x000000010c0c7812 */ /* 0x000fe400078ec0ff */
[----:B------:R-:W-:Y:S02]  /*02e0*/  IADD3 R8, PT, PT, R11, R8, R9 ;  /* 0x000000080b087210 */ /* 0x000fe40007ffe009 */
[----:B------:R-:W-:-:S02]  /*02f0*/  SHF.R.U32.HI R9, RZ, 0xc, R6 ;  /* 0x0000000cff097819 */ /* 0x000fc40000011606 */
[----:B------:R-:W-:Y:S02]  /*0300*/  SHF.R.U32.HI R10, RZ, 0xd, R6 ;  /* 0x0000000dff0a7819 */ /* 0x000fe40000011606 */
[----:B------:R-:W-:Y:S02]  /*0310*/  IADD3 R8, PT, PT, R12, R13, R8 ;  /* 0x0000000d0c087210 */ /* 0x000fe40007ffe008 */
[--C-:B------:R-:W-:Y:S02]  /*0320*/  SHF.R.U32.HI R11, RZ, 0xe, R6.reuse ;  /* 0x0000000eff0b7819 */ /* 0x100fe40000011606 */
[----:B------:R-:W-:Y:S02]  /*0330*/  SHF.R.U32.HI R12, RZ, 0xf, R6 ;  /* 0x0000000fff0c7819 */ /* 0x000fe40000011606 */
[----:B------:R-:W-:Y:S02]  /*0340*/  LOP3.LUT R9, R9, 0x1, RZ, 0xc0, !PT ;  /* 0x0000000109097812 */ /* 0x000fe400078ec0ff */
        /* <DEDUP_REMOVED lines=37> */
[----:B------:R-:W-:Y:S02]  /*05a0*/  SHF.R.U32.HI R11, RZ, 0x1e, R6 ;  /* 0x0000001eff0b7819 */ /* 0x000fe40000011606 */
[----:B------:R-:W-:Y:S02]  /*05b0*/  LOP3.LUT R9, R9, 0x1, RZ, 0xc0, !PT ;  /* 0x0000000109097812 */ /* 0x000fe400078ec0ff */
[----:B------:R-:W-:Y:S02]  /*05c0*/  LOP3.LUT R10, R10, 0x1, RZ, 0xc0, !PT ;  /* 0x000000010a0a7812 */ /* 0x000fe400078ec0ff */
[----:B------:R-:W-:Y:S02]  /*05d0*/  LOP3.LUT R11, R11, 0x1, RZ, 0xc0, !PT ;  /* 0x000000010b0b7812 */ /* 0x000fe400078ec0ff */
[----:B------:R-:W-:-:S05]  /*05e0*/  IADD3 R8, PT, PT, R10, R9, R8 ;  /* 0x000000090a087210 */ /* 0x000fca0007ffe008 */
[----:B------:R-:W-:-:S05]  /*05f0*/  IMAD.IADD R11, R8, 0x1, R11 ;  /* 0x00000001080b7824 */ /* 0x000fca00078e020b */
[----:B------:R-:W-:Y:S01]  /*0600*/  LEA.HI R11, R6, R11, RZ, 0x1 ;  /* 0x0000000b060b7211 */ /* 0x000fe200078f08ff */
[----:B------:R-:W-:Y:S06]  /*0610*/  @!P0 BRA `(.L_x_9) ;  /* 0xfffffff800b48947 */ /* 0x000fec000383ffff */
.L_x_8:
[----:B------:R-:W-:Y:S05]  /*0620*/  BSYNC.RECONVERGENT B0 ;  /* 0x0000000000007941 */ /* 0x000fea0003800200 */
.L_x_7:
[----:B------:R-:W0:Y:S01]  /*0630*/  S2UR UR5, SR_CgaCtaId ;  /* 0x00000000000579c3 */ /* 0x000e220000008800 */
[----:B------:R-:W-:Y:S01]  /*0640*/  UMOV UR4, 0x400 ;  /* 0x0000040000047882 */ /* 0x000fe20000000000 */
[----:B------:R-:W-:Y:S01]  /*0650*/  LOP3.LUT R6, R5, 0x1, RZ, 0xc0, !PT ;  /* 0x0000000105067812 */ /* 0x000fe200078ec0ff */
[----:B------:R-:W-:-:S03]  /*0660*/  IMAD.MOV.U32 R4, RZ, RZ, RZ ;  /* 0x000000ffff047224 */ /* 0x000fc600078e00ff */
[C---:B------:R-:W-:Y:S02]  /*0670*/  ISETP.NE.U32.AND P0, PT, R6.reuse, 0x1, PT ;  /* 0x000000010600780c */ /* 0x040fe40003f05070 */
[----:B------:R-:W-:Y:S01]  /*0680*/  ISETP.NE.AND P1, PT, R6, RZ, PT ;  /* 0x000000ff0600720c */ /* 0x000fe20003f25270 */
[----:B0-----:R-:W-:-:S06]  /*0690*/  ULEA UR4, UR5, UR4, 0x18 ;  /* 0x0000000405047291 */ /* 0x001fcc000f8ec0ff */
[----:B------:R-:W-:-:S05]  /*06a0*/  LEA R2, R5, UR4, 0x2 ;  /* 0x0000000405027c11 */ /* 0x000fca000f8e10ff */
[----:B------:R-:W-:Y:S01]  /*06b0*/  STS [R2], R11 ;  /* 0x0000000b02007388 */ /* 0x000fe20000000800 */
[----:B------:R-:W-:Y:S06]  /*06c0*/  BAR.SYNC.DEFER_BLOCKING 0x0 ;  /* 0x0000000000007b1d */ /* 0x000fec0000010000 */
[----:B------:R-:W-:Y:S01]  /*06d0*/  @P0 LDS R4, [R2+0x4] ;  /* 0x0000040002040984 */ /* 0x000fe20000000800 */
[----:B------:R-:W-:-:S03]  /*06e0*/  LOP3.LUT P0, R6, R5, 0x3, RZ, 0xc0, !PT ;  /* 0x0000000305067812 */ /* 0x000fc6000780c0ff */
[----:B------:R-:W0:Y:S02]  /*06f0*/  LDS R3, [R2] ;  /* 0x0000000002037984 */ /* 0x000e240000000800 */
[----:B0-----:R-:W-:Y:S01]  /*0700*/  IMAD.IADD R7, R3, 0x1, R4 ;  /* 0x0000000103077824 */ /* 0x001fe200078e0204 */
[----:B------:R-:W-:Y:S01]  /*0710*/  BAR.SYNC.DEFER_BLOCKING 0x0 ;  /* 0x0000000000007b1d */ /* 0x000fe20000010000 */
[----:B------:R-:W-:-:S05]  /*0720*/  IMAD.MOV.U32 R4, RZ, RZ, RZ ;  /* 0x000000ffff047224 */ /* 0x000fca00078e00ff */
[----:B------:R-:W-:Y:S02]  /*0730*/  @!P1 STS [R2], R7 ;  /* 0x0000000702009388 */ /* 0x000fe40000000800 */
[----:B------:R-:W-:Y:S01]  /*0740*/  BAR.SYNC.DEFER_BLOCKING 0x0 ;  /* 0x0000000000007b1d */ /* 0x000fe20000010000 */
[----:B------:R-:W-:-:S05]  /*0750*/  ISETP.NE.AND P1, PT, R6, RZ, PT ;  /* 0x000000ff0600720c */ /* 0x000fca0003f25270 */
[----:B------:R-:W-:Y:S01]  /*0760*/  @!P0 LDS R4, [R2+0x8] ;  /* 0x0000080002048984 */ /* 0x000fe20000000800 */
        /* <DEDUP_REMOVED lines=63> */
[----:B------:R-:W-:-:S03]  /*0b60*/  ISETP.NE.AND P0, PT, R6, RZ, PT ;  /* 0x000000ff0600720c */ /* 0x000fc60003f05270 */
[----:B------:R-:W0:Y:S02]  /*0b70*/  LDS R3, [R2] ;  /* 0x0000000002037984 */ /* 0x000e240000000800 */
[----:B0-----:R-:W-:Y:S01]  /*0b80*/  IMAD.IADD R3, R3, 0x1, R4 ;  /* 0x0000000103037824 */ /* 0x001fe200078e0204 */
[----:B------:R-:W-:Y:S07]  /*0b90*/  BAR.SYNC.DEFER_BLOCKING 0x0 ;  /* 0x0000000000007b1d */ /* 0x000fee0000010000 */
[----:B------:R0:W-:Y:S01]  /*0ba0*/  @!P0 STS [R2], R3 ;  /* 0x0000000302008388 */ /* 0x0001e20000000800 */
[----:B------:R-:W-:Y:S06]  /*0bb0*/  BAR.SYNC.DEFER_BLOCKING 0x0 ;  /* 0x0000000000007b1d */ /* 0x000fec0000010000 */
[----:B------:R-:W-:Y:S05]  /*0bc0*/  @P1 EXIT ;  /* 0x000000000000194d */ /* 0x000fea0003800000 */
[----:B------:R-:W1:Y:S01]  /*0bd0*/  LDS R5, [UR4] ;  /* 0x00000004ff057984 */ /* 0x000e620008000800 */
[----:B0-----:R-:W0:Y:S02]  /*0be0*/  LDC.64 R2, c[0x0][0x380] ;  /* 0x0000e000ff027b82 */ /* 0x001e240000000a00 */
[----:B0-----:R-:W-:-:S05]  /*0bf0*/  IMAD.WIDE.U32 R2, R0, 0x4, R2 ;  /* 0x0000000400027825 */ /* 0x001fca00078e0002 */
[----:B-1----:R-:W-:Y:S01]  /*0c00*/  STG.E desc[UR6][R2.64], R5 ;  /* 0x0000000502007986 */ /* 0x002fe2000c101906 */
[----:B------:R-:W-:Y:S05]  /*0c10*/  EXIT ;  /* 0x000000000000794d */ /* 0x000fea0003800000 */
.L_x_10:
        /* <DEDUP_REMOVED lines=14> */
.L_x_12:


//--------------------- .nv.shared.reserved.0     --------------------------
	.section	.nv.shared.reserved.0,"aw",@nobits
	.weak		__nv_reservedSMEM_offset_0_alias
	.size		__nv_reservedSMEM_offset_0_alias, 0, 64
	.other		__nv_reservedSMEM_offset_0_alias,@"STO_CUDA_RESERVED_SHARED STV_DEFAULT"
__nv_reservedSMEM_offset_0_alias:
	.zero		0
	.zero		64


//--------------------- .nv.shared._Z16parallelBitCountPiPKii --------------------------
	.section	.nv.shared._Z16parallelBitCountPiPKii,"aw",@nobits
	.sectionflags	@""
	.align	4
.nv.shared._Z16parallelBitCountPiPKii:
	.zero		5120


//--------------------- .nv.constant0._Z12serialReducePii --------------------------
	.section	.nv.constant0._Z12serialReducePii,"a",@progbits
	.sectionflags	@""
	.align	4
.nv.constant0._Z12serialReducePii:
	.zero		908


//--------------------- .nv.constant0._Z16parallelBitCountPiPKii --------------------------
	.section	.nv.constant0._Z16parallelBitCountPiPKii,"a",@progbits
	.sectionflags	@""
	.align	4
.nv.constant0._Z16parallelBitCountPiPKii:
	.zero		916


//--------------------- SYMBOLS --------------------------

	.type		.nv.reservedSmem.offset0,@object
	.size		.nv.reservedSmem.offset0,0x4
	.type		.nv.reservedSmem.cap,@object
	.size		.nv.reservedSmem.cap,0x4
